	.headerflags	@"EF_CUDA_TEXMODE_UNIFIED EF_CUDA_64BIT_ADDRESS EF_CUDA_ACCELERATORS EF_CUDA_SM90 EF_CUDA_VIRTUAL_SM(EF_CUDA_SM90)"
	.elftype	@"ET_EXEC"


//--------------------- .nv.info                  --------------------------
	.section	.nv.info,"",@"SHT_CUDA_INFO"
	.align	4


	//----- nvinfo : EIATTR_REGCOUNT
	.align		4
        /*0000*/ 	.byte	0x04, 0x2f
        /*0002*/ 	.short	(.L_3 - .L_2)
	.align		4
.L_2:
        /*0004*/ 	.word	index@(triton_poi_fused__native_batch_norm_legit_no_training_hardtanh_0)
        /*0008*/ 	.word	0x00000016


	//----- nvinfo : EIATTR_MIN_STACK_SIZE
	.align		4
.L_3:
        /*000c*/ 	.byte	0x04, 0x12
        /*000e*/ 	.short	(.L_5 - .L_4)
	.align		4
.L_4:
        /*0010*/ 	.word	index@(triton_poi_fused__native_batch_norm_legit_no_training_hardtanh_0)
        /*0014*/ 	.word	0x00000000


	//----- nvinfo : EIATTR_FRAME_SIZE
	.align		4
.L_5:
        /*0018*/ 	.byte	0x04, 0x11
        /*001a*/ 	.short	(.L_7 - .L_6)
	.align		4
.L_6:
        /*001c*/ 	.word	index@(triton_poi_fused__native_batch_norm_legit_no_training_hardtanh_0)
        /*0020*/ 	.word	0x00000000


	//----- nvinfo : EIATTR_MIN_STACK_SIZE
	.align		4
.L_7:
        /*0024*/ 	.byte	0x04, 0x12
        /*0026*/ 	.short	(.L_9 - .L_8)
	.align		4
.L_8:
        /*0028*/ 	.word	index@(triton_poi_fused__native_batch_norm_legit_no_training_hardtanh_0)
        /*002c*/ 	.word	0x00000000
.L_9:


//--------------------- .nv.info.triton_poi_fused__native_batch_norm_legit_no_training_hardtanh_0 --------------------------
	.section	.nv.info.triton_poi_fused__native_batch_norm_legit_no_training_hardtanh_0,"",@"SHT_CUDA_INFO"
	.sectionflags	@""
	.align	4


	//----- nvinfo : EIATTR_CUDA_API_VERSION
	.align		4
        /*0000*/ 	.byte	0x04, 0x37
        /*0002*/ 	.short	(.L_11 - .L_10)
.L_10:
        /*0004*/ 	.word	0x0000007c


	//----- nvinfo : EIATTR_KPARAM_INFO
	.align		4
.L_11:
        /*0008*/ 	.byte	0x04, 0x17
        /*000a*/ 	.short	(.L_13 - .L_12)
.L_12:
        /*000c*/ 	.word	0x00000000
        /*0010*/ 	.short	0x0006
        /*0012*/ 	.short	0x0030
        /*0014*/ 	.byte	0x00, 0xf0, 0x11, 0x00


	//----- nvinfo : EIATTR_KPARAM_INFO
	.align		4
.L_13:
        /*0018*/ 	.byte	0x04, 0x17
        /*001a*/ 	.short	(.L_15 - .L_14)
.L_14:
        /*001c*/ 	.word	0x00000000
        /*0020*/ 	.short	0x0005
        /*0022*/ 	.short	0x0028
        /*0024*/ 	.byte	0x00, 0xf4, 0x21, 0x00


	//----- nvinfo : EIATTR_KPARAM_INFO
	.align		4
.L_15:
        /*0028*/ 	.byte	0x04, 0x17
        /*002a*/ 	.short	(.L_17 - .L_16)
.L_16:
        /*002c*/ 	.word	0x00000000
        /*0030*/ 	.short	0x0004
        /*0032*/ 	.short	0x0020
        /*0034*/ 	.byte	0x00, 0xf4, 0x21, 0x00


	//----- nvinfo : EIATTR_KPARAM_INFO
	.align		4
.L_17:
        /*0038*/ 	.byte	0x04, 0x17
        /*003a*/ 	.short	(.L_19 - .L_18)
.L_18:
        /*003c*/ 	.word	0x00000000
        /*0040*/ 	.short	0x0003
        /*0042*/ 	.short	0x0018
        /*0044*/ 	.byte	0x00, 0xf4, 0x21, 0x00


	//----- nvinfo : EIATTR_KPARAM_INFO
	.align		4
.L_19:
        /*0048*/ 	.byte	0x04, 0x17
        /*004a*/ 	.short	(.L_21 - .L_20)
.L_20:
        /*004c*/ 	.word	0x00000000
        /*0050*/ 	.short	0x0002
        /*0052*/ 	.short	0x0010
        /*0054*/ 	.byte	0x00, 0xf4, 0x21, 0x00


	//----- nvinfo : EIATTR_KPARAM_INFO
	.align		4
.L_21:
        /*0058*/ 	.byte	0x04, 0x17
        /*005a*/ 	.short	(.L_23 - .L_22)
.L_22:
        /*005c*/ 	.word	0x00000000
        /*0060*/ 	.short	0x0001
        /*0062*/ 	.short	0x0008
        /*0064*/ 	.byte	0x00, 0xf4, 0x21, 0x00


	//----- nvinfo : EIATTR_KPARAM_INFO
	.align		4
.L_23:
        /*0068*/ 	.byte	0x04, 0x17
        /*006a*/ 	.short	(.L_25 - .L_24)
.L_24:
        /*006c*/ 	.word	0x00000000
        /*0070*/ 	.short	0x0000
        /*0072*/ 	.short	0x0000
        /*0074*/ 	.byte	0x00, 0xf4, 0x21, 0x00


	//----- nvinfo : EIATTR_SPARSE_MMA_MASK
	.align		4
.L_25:
        /*0078*/ 	.byte	0x03, 0x50
        /*007a*/ 	.short	0x0000


	//----- nvinfo : EIATTR_MAXREG_COUNT
	.align		4
        /*007c*/ 	.byte	0x03, 0x1b
        /*007e*/ 	.short	0x00ff


	//----- nvinfo : EIATTR_EXIT_INSTR_OFFSETS
	.align		4
        /*0080*/ 	.byte	0x04, 0x1c
        /*0082*/ 	.short	(.L_27 - .L_26)


	//   ....[0]....
.L_26:
        /*0084*/ 	.word	0x00000500


	//   ....[1]....
        /*0088*/ 	.word	0x00000520


	//----- nvinfo : EIATTR_REQNTID
	.align		4
.L_27:
        /*008c*/ 	.byte	0x04, 0x10
        /*008e*/ 	.short	(.L_29 - .L_28)
.L_28:
        /*0090*/ 	.word	0x00000020
        /*0094*/ 	.word	0x00000001
        /*0098*/ 	.word	0x00000001


	//----- nvinfo : EIATTR_CBANK_PARAM_SIZE
	.align		4
.L_29:
        /*009c*/ 	.byte	0x03, 0x19
        /*009e*/ 	.short	0x0034


	//----- nvinfo : EIATTR_PARAM_CBANK
	.align		4
        /*00a0*/ 	.byte	0x04, 0x0a
        /*00a2*/ 	.short	(.L_31 - .L_30)
	.align		4
.L_30:
        /*00a4*/ 	.word	index@(.nv.constant0.triton_poi_fused__native_batch_norm_legit_no_training_hardtanh_0)
        /*00a8*/ 	.short	0x0210
        /*00aa*/ 	.short	0x0034


	//----- nvinfo : EIATTR_SW_WAR
	.align		4
.L_31:
        /*00ac*/ 	.byte	0x04, 0x36
        /*00ae*/ 	.short	(.L_33 - .L_32)
.L_32:
        /*00b0*/ 	.word	0x00000008
.L_33:


//--------------------- .nv.callgraph             --------------------------
	.section	.nv.callgraph,"",@"SHT_CUDA_CALLGRAPH"
	.align	4
	.sectionentsize	8
	.align		4
        /*0000*/ 	.word	0x00000000
	.align		4
        /*0004*/ 	.word	0xffffffff
	.align		4
        /*0008*/ 	.word	0x00000000
	.align		4
        /*000c*/ 	.word	0xfffffffe
	.align		4
        /*0010*/ 	.word	0x00000000
	.align		4
        /*0014*/ 	.word	0xfffffffd
	.align		4
        /*0018*/ 	.word	0x00000000
	.align		4
        /*001c*/ 	.word	0xfffffffc


//--------------------- .nv.constant4             --------------------------
	.section	.nv.constant4,"a",@progbits
	.align	8
	.align		8
.nv.constant4:
        /*0000*/ 	.dword	_$_str
	.align		8
        /*0008*/ 	.dword	_$_str_$_2


//--------------------- .text.triton_poi_fused__native_batch_norm_legit_no_training_hardtanh_0 --------------------------
	.section	.text.triton_poi_fused__native_batch_norm_legit_no_training_hardtanh_0,"ax",@progbits
	.align	128
        .global         triton_poi_fused__native_batch_norm_legit_no_training_hardtanh_0
        .type           triton_poi_fused__native_batch_norm_legit_no_training_hardtanh_0,@function
        .size           triton_poi_fused__native_batch_norm_legit_no_training_hardtanh_0,(.L_x_1 - triton_poi_fused__native_batch_norm_legit_no_training_hardtanh_0)
        .other          triton_poi_fused__native_batch_norm_legit_no_training_hardtanh_0,@"STO_CUDA_ENTRY STV_DEFAULT"
triton_poi_fused__native_batch_norm_legit_no_training_hardtanh_0:
.text.triton_poi_fused__native_batch_norm_legit_no_training_hardtanh_0:
[----:B------:R-:W0:Y:S01]  /*0000*/  LDC R1, c[0x0][0x28] ;  /* 0x00000a00ff017b82 */ /* 0x000e220000000800 */
[----:B------:R-:W1:Y:S07]  /*0010*/  S2R R0, SR_TID.X ;  /* 0x0000000000007919 */ /* 0x000e6e0000002100 */
[----:B------:R-:W2:Y:S01]  /*0020*/  LDC.64 R8, c[0x0][0x220] ;  /* 0x00008800ff087b82 */ /* 0x000ea20000000a00 */
[----:B------:R-:W-:Y:S01]  /*0030*/  IMAD.MOV.U32 R14, RZ, RZ, RZ ;  /* 0x000000ffff0e7224 */ /* 0x000fe200078e00ff */
[----:B------:R-:W-:Y:S01]  /*0040*/  ULDC.64 UR4, c[0x0][0x208] ;  /* 0x0000820000047ab9 */ /* 0x000fe20000000a00 */
[----:B------:R-:W3:Y:S01]  /*0050*/  S2R R15, SR_CTAID.X ;  /* 0x00000000000f7919 */ /* 0x000ee20000002500 */
[----:B------:R-:W-:-:S04]  /*0060*/  IMAD.MOV.U32 R16, RZ, RZ, RZ ;  /* 0x000000ffff107224 */ /* 0x000fc800078e00ff */
[----:B------:R-:W4:Y:S08]  /*0070*/  LDC.64 R6, c[0x0][0x218] ;  /* 0x00008600ff067b82 */ /* 0x000f300000000a00 */
[----:B------:R-:W5:Y:S08]  /*0080*/  LDC.64 R4, c[0x0][0x210] ;  /* 0x00008400ff047b82 */ /* 0x000f700000000a00 */
[----:B------:R-:W4:Y:S01]  /*0090*/  LDC.64 R10, c[0x0][0x228] ;  /* 0x00008a00ff0a7b82 */ /* 0x000f220000000a00 */
[----:B-1----:R-:W-:-:S07]  /*00a0*/  IMAD.SHL.U32 R0, R0, 0x2, RZ ;  /* 0x0000000200007824 */ /* 0x002fce00078e00ff */
[----:B------:R-:W1:Y:S01]  /*00b0*/  LDC.64 R12, c[0x0][0x230] ;  /* 0x00008c00ff0c7b82 */ /* 0x000e620000000a00 */
[----:B---3--:R-:W-:Y:S02]  /*00c0*/  SHF.R.S32.HI R2, RZ, 0x19, R15 ;  /* 0x00000019ff027819 */ /* 0x008fe4000001140f */
[----:B------:R-:W-:Y:S02]  /*00d0*/  LOP3.LUT R0, R0, 0x3e, RZ, 0xc0, !PT ;  /* 0x0000003e00007812 */ /* 0x000fe400078ec0ff */
[----:B------:R-:W-:-:S03]  /*00e0*/  SGXT R2, R2, 0x1 ;  /* 0x000000010202781a */ /* 0x000fc60000000200 */
[----:B------:R-:W-:-:S05]  /*00f0*/  IMAD R15, R15, 0x40, R0 ;  /* 0x000000400f0f7824 */ /* 0x000fca00078e0200 */
[----:B------:R-:W-:Y:S02]  /*0100*/  LEA.HI R2, R2, R15, RZ, 0x2 ;  /* 0x0000000f02027211 */ /* 0x000fe400078f10ff */
[----:B------:R-:W-:Y:S02]  /*0110*/  ISETP.GE.AND P0, PT, R15, 0x40, PT ;  /* 0x000000400f00780c */ /* 0x000fe40003f06270 */
[----:B------:R-:W-:-:S04]  /*0120*/  SHF.R.S32.HI R2, RZ, 0x2, R2 ;  /* 0x00000002ff027819 */ /* 0x000fc80000011402 */
[----:B------:R-:W-:-:S04]  /*0130*/  LEA.HI R0, R2, R2, RZ, 0x2 ;  /* 0x0000000202007211 */ /* 0x000fc800078f10ff */
[----:B------:R-:W-:-:S04]  /*0140*/  LOP3.LUT R3, R0, 0xfffffffc, RZ, 0xc0, !PT ;  /* 0xfffffffc00037812 */ /* 0x000fc800078ec0ff */
[----:B------:R-:W-:-:S05]  /*0150*/  IADD3 R17, R2, -R3, RZ ;  /* 0x8000000302117210 */ /* 0x000fca0007ffe0ff */
[----:B--2---:R-:W-:-:S05]  /*0160*/  IMAD.WIDE R8, R17, 0x4, R8 ;  /* 0x0000000411087825 */ /* 0x004fca00078e0208 */
[----:B------:R-:W2:Y:S04]  /*0170*/  @!P0 LDG.E.EL R14, desc[UR4][R8.64] ;  /* 0x00000004080e8981 */ /* 0x000ea8000c2e1900 */
[----:B------:R3:W2:Y:S01]  /*0180*/  @!P0 LDG.E.EL R16, desc[UR4][R8.64] ;  /* 0x0000000408108981 */ /* 0x0006a2000c2e1900 */
[----:B------:R-:W-:Y:S01]  /*0190*/  HFMA2.MMA R0, -RZ, RZ, 0, 0 ;  /* 0x00000000ff007435 */ /* 0x000fe200000001ff */
[----:B------:R-:W-:Y:S02]  /*01a0*/  CS2R R18, SRZ ;  /* 0x0000000000127805 */ /* 0x000fe4000001ff00 */
[----:B------:R-:W-:Y:S01]  /*01b0*/  CS2R R2, SRZ ;  /* 0x0000000000027805 */ /* 0x000fe2000001ff00 */
[----:B----4-:R-:W-:-:S04]  /*01c0*/  IMAD.WIDE R6, R17, 0x4, R6 ;  /* 0x0000000411067825 */ /* 0x010fc800078e0206 */
[----:B-----5:R-:W-:Y:S01]  /*01d0*/  IMAD.WIDE R4, R15, 0x4, R4 ;  /* 0x000000040f047825 */ /* 0x020fe200078e0204 */
[----:B------:R-:W4:Y:S03]  /*01e0*/  @!P0 LDG.E.EL R19, desc[UR4][R6.64] ;  /* 0x0000000406138981 */ /* 0x000f26000c2e1900 */
[C---:B0--3--:R-:W-:Y:S01]  /*01f0*/  IMAD.WIDE R8, R17.reuse, 0x4, R10 ;  /* 0x0000000411087825 */ /* 0x049fe200078e020a */
[----:B------:R0:W3:Y:S03]  /*0200*/  @!P0 LDG.E.EL R0, desc[UR4][R6.64] ;  /* 0x0000000406008981 */ /* 0x0000e6000c2e1900 */
[----:B-1----:R-:W-:Y:S01]  /*0210*/  IMAD.WIDE R10, R17, 0x4, R12 ;  /* 0x00000004110a7825 */ /* 0x002fe200078e020c */
[----:B------:R1:W4:Y:S01]  /*0220*/  @!P0 LDG.E.64 R2, desc[UR4][R4.64] ;  /* 0x0000000404028981 */ /* 0x000322000c1e1b00 */
[----:B------:R-:W-:-:S02]  /*0230*/  CS2R R12, SRZ ;  /* 0x00000000000c7805 */ /* 0x000fc4000001ff00 */
[----:B------:R-:W-:Y:S01]  /*0240*/  IMAD.MOV.U32 R17, RZ, RZ, RZ ;  /* 0x000000ffff117224 */ /* 0x000fe200078e00ff */
[----:B------:R-:W5:Y:S04]  /*0250*/  @!P0 LDG.E.EL R18, desc[UR4][R10.64] ;  /* 0x000000040a128981 */ /* 0x000f68000c2e1900 */
[----:B------:R-:W3:Y:S04]  /*0260*/  @!P0 LDG.E.EL R12, desc[UR4][R8.64] ;  /* 0x00000004080c8981 */ /* 0x000ee8000c2e1900 */
[----:B------:R-:W3:Y:S04]  /*0270*/  @!P0 LDG.E.EL R17, desc[UR4][R10.64] ;  /* 0x000000040a118981 */ /* 0x000ee8000c2e1900 */
[----:B------:R1:W5:Y:S01]  /*0280*/  @!P0 LDG.E.EL R13, desc[UR4][R8.64] ;  /* 0x00000004080d8981 */ /* 0x000362000c2e1900 */
[----:B0-----:R-:W-:Y:S01]  /*0290*/  MOV R6, 0x3e800000 ;  /* 0x3e80000000067802 */ /* 0x001fe20000000f00 */
[----:B--2---:R-:W-:Y:S01]  /*02a0*/  FADD R14, R14, 9.9999997473787516356e-06 ;  /* 0x3727c5ac0e0e7421 */ /* 0x004fe20000000000 */
[----:B------:R-:W-:-:S03]  /*02b0*/  FADD R16, R16, 9.9999997473787516356e-06 ;  /* 0x3727c5ac10107421 */ /* 0x000fc60000000000 */
[----:B-1----:R-:W0:Y:S08]  /*02c0*/  MUFU.SQRT R4, R14 ;  /* 0x0000000e00047308 */ /* 0x002e300000002000 */
[----:B------:R-:W1:Y:S01]  /*02d0*/  MUFU.SQRT R5, R16 ;  /* 0x0000001000057308 */ /* 0x000e620000002000 */
[C---:B0-----:R-:W-:Y:S02]  /*02e0*/  FSETP.GT.AND P1, PT, R4.reuse, 8.50705917302346158658e+37, PT ;  /* 0x7e8000000400780b */ /* 0x041fe40003f24000 */
[----:B------:R-:W-:-:S02]  /*02f0*/  FSETP.GEU.AND P3, PT, R4, 1.175494350822287508e-38, PT ;  /* 0x008000000400780b */ /* 0x000fc40003f6e000 */
[C---:B-1----:R-:W-:Y:S02]  /*0300*/  FSETP.GT.AND P2, PT, R5.reuse, 8.50705917302346158658e+37, PT ;  /* 0x7e8000000500780b */ /* 0x042fe40003f44000 */
[----:B------:R-:W-:-:S07]  /*0310*/  FSETP.GEU.AND P4, PT, R5, 1.175494350822287508e-38, PT ;  /* 0x008000000500780b */ /* 0x000fce0003f8e000 */
[----:B------:R-:W-:-:S04]  /*0320*/  @P1 FMUL R4, R4, 0.25 ;  /* 0x3e80000004041820 */ /* 0x000fc80000400000 */
[----:B------:R-:W-:Y:S01]  /*0330*/  @!P3 FMUL R4, R4, 16777216 ;  /* 0x4b8000000404b820 */ /* 0x000fe20000400000 */
[----:B------:R-:W-:-:S04]  /*0340*/  @P2 FMUL R5, R5, 0.25 ;  /* 0x3e80000005052820 */ /* 0x000fc80000400000 */
[----:B------:R-:W-:Y:S01]  /*0350*/  @!P4 FMUL R5, R5, 16777216 ;  /* 0x4b8000000505c820 */ /* 0x000fe20000400000 */
[----:B------:R-:W0:Y:S01]  /*0360*/  MUFU.RCP R4, R4 ;  /* 0x0000000400047308 */ /* 0x000e220000001000 */
[----:B------:R-:W-:-:S07]  /*0370*/  FSEL R7, R6, 1, P1 ;  /* 0x3f80000006077808 */ /* 0x000fce0000800000 */
[----:B------:R-:W1:Y:S01]  /*0380*/  MUFU.RCP R5, R5 ;  /* 0x0000000500057308 */ /* 0x000e620000001000 */
[----:B------:R-:W-:Y:S01]  /*0390*/  FSEL R6, R6, 1, P2 ;  /* 0x3f80000006067808 */ /* 0x000fe20001000000 */
[----:B------:R-:W-:-:S04]  /*03a0*/  @!P3 FMUL R7, R7, 16777216 ;  /* 0x4b8000000707b820 */ /* 0x000fc80000400000 */
[----:B------:R-:W-:Y:S01]  /*03b0*/  @!P4 FMUL R6, R6, 16777216 ;  /* 0x4b8000000606c820 */ /* 0x000fe20000400000 */
[----:B0-----:R-:W-:Y:S01]  /*03c0*/  FMUL R7, R4, R7 ;  /* 0x0000000704077220 */ /* 0x001fe20000400000 */
[----:B----4-:R-:W-:Y:S01]  /*03d0*/  FADD R2, -R19, R2 ;  /* 0x0000000213027221 */ /* 0x010fe20000000100 */
[----:B---3--:R-:W-:Y:S01]  /*03e0*/  FADD R0, -R0, R3 ;  /* 0x0000000300007221 */ /* 0x008fe20000000100 */
[----:B-1----:R-:W-:Y:S02]  /*03f0*/  FMUL R9, R5, R6 ;  /* 0x0000000605097220 */ /* 0x002fe40000400000 */
[----:B------:R-:W-:Y:S02]  /*0400*/  FMUL R2, R2, R7 ;  /* 0x0000000702027220 */ /* 0x000fe40000400000 */
[----:B------:R-:W-:Y:S02]  /*0410*/  FMUL R9, R0, R9 ;  /* 0x0000000900097220 */ /* 0x000fe40000400000 */
[----:B------:R-:W-:-:S02]  /*0420*/  FFMA R12, R2, R12, R17 ;  /* 0x0000000c020c7223 */ /* 0x000fc40000000011 */
[----:B------:R-:W0:Y:S01]  /*0430*/  LDC.64 R2, c[0x0][0x238] ;  /* 0x00008e00ff027b82 */ /* 0x000e220000000a00 */
[----:B-----5:R-:W-:Y:S02]  /*0440*/  FFMA R9, R9, R13, R18 ;  /* 0x0000000d09097223 */ /* 0x020fe40000000012 */
[----:B------:R-:W-:-:S03]  /*0450*/  FSETP.GTU.AND P1, PT, R12, RZ, PT ;  /* 0x000000ff0c00720b */ /* 0x000fc60003f2c000 */
[C---:B------:R-:W-:Y:S02]  /*0460*/  FSETP.GTU.AND P2, PT, R9.reuse, RZ, PT ;  /* 0x000000ff0900720b */ /* 0x040fe40003f4c000 */
[----:B------:R-:W-:Y:S02]  /*0470*/  FSEL R8, R12, RZ, P1 ;  /* 0x000000ff0c087208 */ /* 0x000fe40000800000 */
[----:B------:R-:W-:Y:S02]  /*0480*/  FSEL R9, R9, RZ, P2 ;  /* 0x000000ff09097208 */ /* 0x000fe40001000000 */
[C---:B------:R-:W-:Y:S02]  /*0490*/  FSETP.GEU.AND P3, PT, R8.reuse, 6, PT ;  /* 0x40c000000800780b */ /* 0x040fe40003f6e000 */
[----:B------:R-:W-:Y:S02]  /*04a0*/  FSETP.GEU.AND P4, PT, R9, 6, PT ;  /* 0x40c000000900780b */ /* 0x000fe40003f8e000 */
[----:B------:R-:W-:-:S02]  /*04b0*/  FSETP.NAN.AND P1, PT, R8, R8, PT ;  /* 0x000000080800720b */ /* 0x000fc40003f28000 */
[----:B------:R-:W-:Y:S01]  /*04c0*/  FSETP.NAN.AND P2, PT, R9, R9, PT ;  /* 0x000000090900720b */ /* 0x000fe20003f48000 */
[----:B0-----:R-:W-:-:S06]  /*04d0*/  IMAD.WIDE R2, R15, 0x4, R2 ;  /* 0x000000040f027825 */ /* 0x001fcc00078e0202 */
[----:B------:R-:W-:Y:S02]  /*04e0*/  @P3 SEL R8, R8, 0x40c00000, P1 ;  /* 0x40c0000008083807 */ /* 0x000fe40000800000 */
[----:B------:R-:W-:Y:S01]  /*04f0*/  @P4 SEL R9, R9, 0x40c00000, P2 ;  /* 0x40c0000009094807 */ /* 0x000fe20001000000 */
[----:B------:R-:W-:Y:S06]  /*0500*/  @P0 EXIT ;  /* 0x000000000000094d */ /* 0x000fec0003800000 */
[----:B------:R-:W-:Y:S01]  /*0510*/  STG.E.64 desc[UR4][R2.64], R8 ;  /* 0x0000000802007986 */ /* 0x000fe2000c101b04 */
[----:B------:R-:W-:Y:S05]  /*0520*/  EXIT ;  /* 0x000000000000794d */ /* 0x000fea0003800000 */
.L_x_0:
[----:B------:R-:W-:-:S00]  /*0530*/  BRA `(.L_x_0) ;  /* 0xfffffffc00fc7947 */ /* 0x000fc0000383ffff */
[----:B------:R-:W-:-:S00]  /*0540*/  NOP ;  /* 0x0000000000007918 */ /* 0x000fc00000000000 */
        /* <DEDUP_REMOVED lines=11> */
.L_x_1:


//--------------------- .nv.global.init           --------------------------
	.section	.nv.global.init,"aw",@progbits
.nv.global.init:
	.type		_$_str,@object
	.size		_$_str,(_$_str_$_2 - _$_str)
_$_str:
        /*0000*/ 	.byte	0x5f, 0x5f, 0x43, 0x55, 0x44, 0x41, 0x5f, 0x46, 0x54, 0x5a, 0x00
	.type		_$_str_$_2,@object
	.size		_$_str_$_2,(.L_1 - _$_str_$_2)
_$_str_$_2:
        /*000b*/ 	.byte	0x5f, 0x5f, 0x43, 0x55, 0x44, 0x41, 0x5f, 0x50, 0x52, 0x45, 0x43, 0x5f, 0x53, 0x51, 0x52, 0x54
        /*001b*/ 	.byte	0x00
.L_1:


//--------------------- .nv.constant0.triton_poi_fused__native_batch_norm_legit_no_training_hardtanh_0 --------------------------
	.section	.nv.constant0.triton_poi_fused__native_batch_norm_legit_no_training_hardtanh_0,"a",@progbits
	.sectionflags	@""
	.align	4
.nv.constant0.triton_poi_fused__native_batch_norm_legit_no_training_hardtanh_0:
	.zero		580
